	.headerflags	@"EF_CUDA_TEXMODE_UNIFIED EF_CUDA_64BIT_ADDRESS EF_CUDA_ACCELERATORS EF_CUDA_SM90 EF_CUDA_VIRTUAL_SM(EF_CUDA_SM90)"
	.elftype	@"ET_EXEC"


//--------------------- .nv.info                  --------------------------
	.section	.nv.info,"",@"SHT_CUDA_INFO"
	.align	4


	//----- nvinfo : EIATTR_REGCOUNT
	.align		4
        /*0000*/ 	.byte	0x04, 0x2f
        /*0002*/ 	.short	(.L_3 - .L_2)
	.align		4
.L_2:
        /*0004*/ 	.word	index@(triton_poi_fused__native_batch_norm_legit_no_training_relu_49)
        /*0008*/ 	.word	0x00000020


	//----- nvinfo : EIATTR_MIN_STACK_SIZE
	.align		4
.L_3:
        /*000c*/ 	.byte	0x04, 0x12
        /*000e*/ 	.short	(.L_5 - .L_4)
	.align		4
.L_4:
        /*0010*/ 	.word	index@(triton_poi_fused__native_batch_norm_legit_no_training_relu_49)
        /*0014*/ 	.word	0x00000000


	//----- nvinfo : EIATTR_FRAME_SIZE
	.align		4
.L_5:
        /*0018*/ 	.byte	0x04, 0x11
        /*001a*/ 	.short	(.L_7 - .L_6)
	.align		4
.L_6:
        /*001c*/ 	.word	index@(triton_poi_fused__native_batch_norm_legit_no_training_relu_49)
        /*0020*/ 	.word	0x00000000


	//----- nvinfo : EIATTR_MIN_STACK_SIZE
	.align		4
.L_7:
        /*0024*/ 	.byte	0x04, 0x12
        /*0026*/ 	.short	(.L_9 - .L_8)
	.align		4
.L_8:
        /*0028*/ 	.word	index@(triton_poi_fused__native_batch_norm_legit_no_training_relu_49)
        /*002c*/ 	.word	0x00000000
.L_9:


//--------------------- .nv.info.triton_poi_fused__native_batch_norm_legit_no_training_relu_49 --------------------------
	.section	.nv.info.triton_poi_fused__native_batch_norm_legit_no_training_relu_49,"",@"SHT_CUDA_INFO"
	.sectionflags	@""
	.align	4


	//----- nvinfo : EIATTR_CUDA_API_VERSION
	.align		4
        /*0000*/ 	.byte	0x04, 0x37
        /*0002*/ 	.short	(.L_11 - .L_10)
.L_10:
        /*0004*/ 	.word	0x0000007c


	//----- nvinfo : EIATTR_KPARAM_INFO
	.align		4
.L_11:
        /*0008*/ 	.byte	0x04, 0x17
        /*000a*/ 	.short	(.L_13 - .L_12)
.L_12:
        /*000c*/ 	.word	0x00000000
        /*0010*/ 	.short	0x0006
        /*0012*/ 	.short	0x0030
        /*0014*/ 	.byte	0x00, 0xf0, 0x11, 0x00


	//----- nvinfo : EIATTR_KPARAM_INFO
	.align		4
.L_13:
        /*0018*/ 	.byte	0x04, 0x17
        /*001a*/ 	.short	(.L_15 - .L_14)
.L_14:
        /*001c*/ 	.word	0x00000000
        /*0020*/ 	.short	0x0005
        /*0022*/ 	.short	0x0028
        /*0024*/ 	.byte	0x00, 0xf4, 0x21, 0x00


	//----- nvinfo : EIATTR_KPARAM_INFO
	.align		4
.L_15:
        /*0028*/ 	.byte	0x04, 0x17
        /*002a*/ 	.short	(.L_17 - .L_16)
.L_16:
        /*002c*/ 	.word	0x00000000
        /*0030*/ 	.short	0x0004
        /*0032*/ 	.short	0x0020
        /*0034*/ 	.byte	0x00, 0xf4, 0x21, 0x00


	//----- nvinfo : EIATTR_KPARAM_INFO
	.align		4
.L_17:
        /*0038*/ 	.byte	0x04, 0x17
        /*003a*/ 	.short	(.L_19 - .L_18)
.L_18:
        /*003c*/ 	.word	0x00000000
        /*0040*/ 	.short	0x0003
        /*0042*/ 	.short	0x0018
        /*0044*/ 	.byte	0x00, 0xf4, 0x21, 0x00


	//----- nvinfo : EIATTR_KPARAM_INFO
	.align		4
.L_19:
        /*0048*/ 	.byte	0x04, 0x17
        /*004a*/ 	.short	(.L_21 - .L_20)
.L_20:
        /*004c*/ 	.word	0x00000000
        /*0050*/ 	.short	0x0002
        /*0052*/ 	.short	0x0010
        /*0054*/ 	.byte	0x00, 0xf4, 0x21, 0x00


	//----- nvinfo : EIATTR_KPARAM_INFO
	.align		4
.L_21:
        /*0058*/ 	.byte	0x04, 0x17
        /*005a*/ 	.short	(.L_23 - .L_22)
.L_22:
        /*005c*/ 	.word	0x00000000
        /*0060*/ 	.short	0x0001
        /*0062*/ 	.short	0x0008
        /*0064*/ 	.byte	0x00, 0xf4, 0x21, 0x00


	//----- nvinfo : EIATTR_KPARAM_INFO
	.align		4
.L_23:
        /*0068*/ 	.byte	0x04, 0x17
        /*006a*/ 	.short	(.L_25 - .L_24)
.L_24:
        /*006c*/ 	.word	0x00000000
        /*0070*/ 	.short	0x0000
        /*0072*/ 	.short	0x0000
        /*0074*/ 	.byte	0x00, 0xf4, 0x21, 0x00


	//----- nvinfo : EIATTR_SPARSE_MMA_MASK
	.align		4
.L_25:
        /*0078*/ 	.byte	0x03, 0x50
        /*007a*/ 	.short	0x0000


	//----- nvinfo : EIATTR_MAXREG_COUNT
	.align		4
        /*007c*/ 	.byte	0x03, 0x1b
        /*007e*/ 	.short	0x00ff


	//----- nvinfo : EIATTR_EXIT_INSTR_OFFSETS
	.align		4
        /*0080*/ 	.byte	0x04, 0x1c
        /*0082*/ 	.short	(.L_27 - .L_26)


	//   ....[0]....
.L_26:
        /*0084*/ 	.word	0x00000ba0


	//   ....[1]....
        /*0088*/ 	.word	0x00000bc0


	//----- nvinfo : EIATTR_REQNTID
	.align		4
.L_27:
        /*008c*/ 	.byte	0x04, 0x10
        /*008e*/ 	.short	(.L_29 - .L_28)
.L_28:
        /*0090*/ 	.word	0x00000080
        /*0094*/ 	.word	0x00000001
        /*0098*/ 	.word	0x00000001


	//----- nvinfo : EIATTR_CBANK_PARAM_SIZE
	.align		4
.L_29:
        /*009c*/ 	.byte	0x03, 0x19
        /*009e*/ 	.short	0x0034


	//----- nvinfo : EIATTR_PARAM_CBANK
	.align		4
        /*00a0*/ 	.byte	0x04, 0x0a
        /*00a2*/ 	.short	(.L_31 - .L_30)
	.align		4
.L_30:
        /*00a4*/ 	.word	index@(.nv.constant0.triton_poi_fused__native_batch_norm_legit_no_training_relu_49)
        /*00a8*/ 	.short	0x0210
        /*00aa*/ 	.short	0x0034


	//----- nvinfo : EIATTR_SW_WAR
	.align		4
.L_31:
        /*00ac*/ 	.byte	0x04, 0x36
        /*00ae*/ 	.short	(.L_33 - .L_32)
.L_32:
        /*00b0*/ 	.word	0x00000008
.L_33:


//--------------------- .nv.callgraph             --------------------------
	.section	.nv.callgraph,"",@"SHT_CUDA_CALLGRAPH"
	.align	4
	.sectionentsize	8
	.align		4
        /*0000*/ 	.word	0x00000000
	.align		4
        /*0004*/ 	.word	0xffffffff
	.align		4
        /*0008*/ 	.word	0x00000000
	.align		4
        /*000c*/ 	.word	0xfffffffe
	.align		4
        /*0010*/ 	.word	0x00000000
	.align		4
        /*0014*/ 	.word	0xfffffffd
	.align		4
        /*0018*/ 	.word	0x00000000
	.align		4
        /*001c*/ 	.word	0xfffffffc


//--------------------- .nv.constant4             --------------------------
	.section	.nv.constant4,"a",@progbits
	.align	8
	.align		8
.nv.constant4:
        /*0000*/ 	.dword	_$_str
	.align		8
        /*0008*/ 	.dword	_$_str_$_2


//--------------------- .text.triton_poi_fused__native_batch_norm_legit_no_training_relu_49 --------------------------
	.section	.text.triton_poi_fused__native_batch_norm_legit_no_training_relu_49,"ax",@progbits
	.align	128
        .global         triton_poi_fused__native_batch_norm_legit_no_training_relu_49
        .type           triton_poi_fused__native_batch_norm_legit_no_training_relu_49,@function
        .size           triton_poi_fused__native_batch_norm_legit_no_training_relu_49,(.L_x_1 - triton_poi_fused__native_batch_norm_legit_no_training_relu_49)
        .other          triton_poi_fused__native_batch_norm_legit_no_training_relu_49,@"STO_CUDA_ENTRY STV_DEFAULT"
triton_poi_fused__native_batch_norm_legit_no_training_relu_49:
.text.triton_poi_fused__native_batch_norm_legit_no_training_relu_49:
[----:B------:R-:W0:Y:S02]  /*0000*/  LDC R1, c[0x0][0x28] ;  /* 0x00000a00ff017b82 */ /* 0x000e240000000800 */
[----:B------:R-:W1:Y:S01]  /*0010*/  S2R R0, SR_TID.X ;  /* 0x0000000000007919 */ /* 0x000e620000002100 */
[----:B------:R-:W2:Y:S01]  /*0020*/  LDC.64 R28, c[0x0][0x210] ;  /* 0x00008400ff1c7b82 */ /* 0x000ea20000000a00 */
[----:B------:R-:W-:Y:S02]  /*0030*/  CS2R R4, SRZ ;  /* 0x0000000000047805 */ /* 0x000fe4000001ff00 */
[----:B------:R-:W-:Y:S01]  /*0040*/  CS2R R6, SRZ ;  /* 0x0000000000067805 */ /* 0x000fe2000001ff00 */
[----:B------:R-:W3:Y:S01]  /*0050*/  S2R R3, SR_CTAID.X ;  /* 0x0000000000037919 */ /* 0x000ee20000002500 */
[----:B------:R-:W-:Y:S02]  /*0060*/  CS2R R8, SRZ ;  /* 0x0000000000087805 */ /* 0x000fe4000001ff00 */
[----:B------:R-:W-:Y:S01]  /*0070*/  CS2R R10, SRZ ;  /* 0x00000000000a7805 */ /* 0x000fe2000001ff00 */
[----:B------:R-:W-:Y:S01]  /*0080*/  ULDC.64 UR4, c[0x0][0x208] ;  /* 0x0000820000047ab9 */ /* 0x000fe20000000a00 */
[----:B------:R-:W4:Y:S08]  /*0090*/  LDC.64 R20, c[0x0][0x218] ;  /* 0x00008600ff147b82 */ /* 0x000f300000000a00 */
[----:B------:R-:W5:Y:S01]  /*00a0*/  LDC.64 R26, c[0x0][0x220] ;  /* 0x00008800ff1a7b82 */ /* 0x000f620000000a00 */
[----:B-1----:R-:W-:-:S04]  /*00b0*/  SHF.L.U32 R0, R0, 0x2, RZ ;  /* 0x0000000200007819 */ /* 0x002fc800000006ff */
[----:B------:R-:W-:-:S04]  /*00c0*/  LOP3.LUT R0, R0, 0x1fc, RZ, 0xc0, !PT ;  /* 0x000001fc00007812 */ /* 0x000fc800078ec0ff */
[----:B---3--:R-:W-:-:S04]  /*00d0*/  LEA R0, R3, R0, 0xa ;  /* 0x0000000003007211 */ /* 0x008fc800078e50ff */
[C---:B------:R-:W-:Y:S01]  /*00e0*/  ISETP.GE.AND P1, PT, R0.reuse, 0x24c00, PT ;  /* 0x00024c000000780c */ /* 0x040fe20003f26270 */
[----:B------:R-:W-:-:S04]  /*00f0*/  IMAD.HI R2, R0, 0x2aaaaaab, RZ ;  /* 0x2aaaaaab00027827 */ /* 0x000fc800078e02ff */
[----:B--2---:R-:W-:Y:S01]  /*0100*/  IMAD.WIDE R28, R0, 0x4, R28 ;  /* 0x00000004001c7825 */ /* 0x004fe200078e021c */
[----:B------:R-:W-:-:S04]  /*0110*/  SHF.R.U32.HI R3, RZ, 0x1f, R2 ;  /* 0x0000001fff037819 */ /* 0x000fc80000011602 */
[----:B------:R-:W-:-:S03]  /*0120*/  LEA.HI R3, R2, R3, RZ, 0x1b ;  /* 0x0000000302037211 */ /* 0x000fc600078fd8ff */
[----:B------:R-:W2:Y:S02]  /*0130*/  @!P1 LDG.E.128 R8, desc[UR4][R28.64] ;  /* 0x000000041c089981 */ /* 0x000ea4000c1e1d00 */
[----:B------:R-:W-:-:S04]  /*0140*/  IMAD R2, R3, -0xc0, R0 ;  /* 0xffffff4003027824 */ /* 0x000fc800078e0200 */
[----:B----4-:R-:W-:-:S05]  /*0150*/  IMAD.WIDE R12, R2, 0x4, R20 ;  /* 0x00000004020c7825 */ /* 0x010fca00078e0214 */
[----:B------:R1:W2:Y:S01]  /*0160*/  @!P1 LDG.E.EL.128 R4, desc[UR4][R12.64] ;  /* 0x000000040c049981 */ /* 0x0002a2000c2e1d00 */
[----:B------:R-:W-:-:S05]  /*0170*/  IADD3 R3, R0, 0x200, RZ ;  /* 0x0000020000037810 */ /* 0x000fca0007ffe0ff */
[----:B------:R-:W-:-:S05]  /*0180*/  IMAD.HI R14, R3, 0x2aaaaaab, RZ ;  /* 0x2aaaaaab030e7827 */ /* 0x000fca00078e02ff */
[----:B------:R-:W-:-:S04]  /*0190*/  SHF.R.U32.HI R15, RZ, 0x1f, R14 ;  /* 0x0000001fff0f7819 */ /* 0x000fc8000001160e */
[----:B------:R-:W-:Y:S02]  /*01a0*/  LEA.HI R14, R14, R15, RZ, 0x1b ;  /* 0x0000000f0e0e7211 */ /* 0x000fe400078fd8ff */
[----:B------:R-:W-:Y:S02]  /*01b0*/  ISETP.GE.AND P0, PT, R3, 0x24c00, PT ;  /* 0x00024c000300780c */ /* 0x000fe40003f06270 */
[----:B-1----:R-:W-:Y:S01]  /*01c0*/  CS2R R12, SRZ ;  /* 0x00000000000c7805 */ /* 0x002fe2000001ff00 */
[----:B------:R-:W-:Y:S01]  /*01d0*/  IMAD R3, R14, -0xc0, R3 ;  /* 0xffffff400e037824 */ /* 0x000fe200078e0203 */
[----:B------:R-:W-:Y:S02]  /*01e0*/  CS2R R14, SRZ ;  /* 0x00000000000e7805 */ /* 0x000fe4000001ff00 */
[----:B------:R-:W-:Y:S02]  /*01f0*/  CS2R R16, SRZ ;  /* 0x0000000000107805 */ /* 0x000fe4000001ff00 */
[----:B------:R-:W-:Y:S01]  /*0200*/  CS2R R18, SRZ ;  /* 0x0000000000127805 */ /* 0x000fe2000001ff00 */
[----:B------:R-:W-:Y:S01]  /*0210*/  IMAD.WIDE R24, R3, 0x4, R20 ;  /* 0x0000000403187825 */ /* 0x000fe200078e0214 */
[----:B------:R-:W-:-:S02]  /*0220*/  CS2R R20, SRZ ;  /* 0x0000000000147805 */ /* 0x000fc4000001ff00 */
[----:B------:R-:W-:Y:S02]  /*0230*/  CS2R R22, SRZ ;  /* 0x0000000000167805 */ /* 0x000fe4000001ff00 */
[----:B------:R1:W3:Y:S04]  /*0240*/  @!P0 LDG.E.EL.128 R16, desc[UR4][R24.64] ;  /* 0x0000000418108981 */ /* 0x0002e8000c2e1d00 */
[----:B------:R-:W3:Y:S01]  /*0250*/  @!P0 LDG.E.128 R20, desc[UR4][R28.64+0x800] ;  /* 0x000800041c148981 */ /* 0x000ee2000c1e1d00 */
[----:B-1----:R-:W-:Y:S01]  /*0260*/  CS2R R24, SRZ ;  /* 0x0000000000187805 */ /* 0x002fe2000001ff00 */
[----:B--2---:R-:W-:Y:S01]  /*0270*/  FADD R4, -R4, R8 ;  /* 0x0000000804047221 */ /* 0x004fe20000000100 */
[----:B------:R-:W-:Y:S01]  /*0280*/  FADD R5, -R5, R9 ;  /* 0x0000000905057221 */ /* 0x000fe20000000100 */
[----:B-----5:R-:W-:-:S05]  /*0290*/  IMAD.WIDE R8, R2, 0x4, R26 ;  /* 0x0000000402087825 */ /* 0x020fca00078e021a */
[----:B------:R1:W2:Y:S02]  /*02a0*/  @!P1 LDG.E.EL.128 R12, desc[UR4][R8.64] ;  /* 0x00000004080c9981 */ /* 0x0002a4000c2e1d00 */
[----:B-1----:R-:W-:Y:S01]  /*02b0*/  IMAD.WIDE R8, R3, 0x4, R26 ;  /* 0x0000000403087825 */ /* 0x002fe200078e021a */
[----:B------:R-:W-:-:S06]  /*02c0*/  CS2R R26, SRZ ;  /* 0x00000000001a7805 */ /* 0x000fcc000001ff00 */
[----:B------:R-:W4:Y:S01]  /*02d0*/  @!P0 LDG.E.EL.128 R24, desc[UR4][R8.64] ;  /* 0x0000000408188981 */ /* 0x000f22000c2e1d00 */
[----:B------:R-:W-:Y:S01]  /*02e0*/  FADD R6, -R6, R10 ;  /* 0x0000000a06067221 */ /* 0x000fe20000000100 */
[----:B---3--:R-:W-:Y:S01]  /*02f0*/  FADD R17, -R17, R21 ;  /* 0x0000001511117221 */ /* 0x008fe20000000100 */
[----:B------:R-:W-:Y:S01]  /*0300*/  HFMA2.MMA R21, -RZ, RZ, 1.625, 0 ;  /* 0x3e800000ff157435 */ /* 0x000fe200000001ff */
[----:B------:R-:W-:Y:S01]  /*0310*/  FADD R28, -R19, R23 ;  /* 0x00000017131c7221 */ /* 0x000fe20000000100 */
[----:B------:R-:W-:Y:S01]  /*0320*/  FADD R7, -R7, R11 ;  /* 0x0000000b07077221 */ /* 0x000fe20000000100 */
[----:B------:R-:W-:Y:S01]  /*0330*/  FADD R16, -R16, R20 ;  /* 0x0000001410107221 */ /* 0x000fe20000000100 */
[----:B------:R-:W-:Y:S01]  /*0340*/  FADD R18, -R18, R22 ;  /* 0x0000001612127221 */ /* 0x000fe20000000100 */
[----:B--2---:R-:W-:Y:S01]  /*0350*/  FADD R10, R12, 9.9999997473787516356e-06 ;  /* 0x3727c5ac0c0a7421 */ /* 0x004fe20000000000 */
[----:B------:R-:W-:-:S05]  /*0360*/  FADD R12, R13, 9.9999997473787516356e-06 ;  /* 0x3727c5ac0d0c7421 */ /* 0x000fca0000000000 */
[----:B------:R-:W1:Y:S01]  /*0370*/  MUFU.SQRT R10, R10 ;  /* 0x0000000a000a7308 */ /* 0x000e620000002000 */
[----:B------:R-:W-:Y:S01]  /*0380*/  FADD R13, R14, 9.9999997473787516356e-06 ;  /* 0x3727c5ac0e0d7421 */ /* 0x000fe20000000000 */
[----:B------:R-:W-:-:S06]  /*0390*/  FADD R14, R15, 9.9999997473787516356e-06 ;  /* 0x3727c5ac0f0e7421 */ /* 0x000fcc0000000000 */
[----:B------:R-:W2:Y:S08]  /*03a0*/  MUFU.SQRT R12, R12 ;  /* 0x0000000c000c7308 */ /* 0x000eb00000002000 */
[----:B------:R-:W3:Y:S01]  /*03b0*/  MUFU.SQRT R13, R13 ;  /* 0x0000000d000d7308 */ /* 0x000ee20000002000 */
[C---:B-1----:R-:W-:Y:S01]  /*03c0*/  FSETP.GT.AND P4, PT, R10.reuse, 8.50705917302346158658e+37, PT ;  /* 0x7e8000000a00780b */ /* 0x042fe20003f84000 */
[----:B----4-:R-:W-:Y:S01]  /*03d0*/  FADD R25, R25, 9.9999997473787516356e-06 ;  /* 0x3727c5ac19197421 */ /* 0x010fe20000000000 */
[----:B------:R-:W-:-:S05]  /*03e0*/  FSETP.GEU.AND P2, PT, R10, 1.175494350822287508e-38, PT ;  /* 0x008000000a00780b */ /* 0x000fca0003f4e000 */
[----:B------:R-:W1:Y:S01]  /*03f0*/  MUFU.SQRT R14, R14 ;  /* 0x0000000e000e7308 */ /* 0x000e620000002000 */
[----:B--2---:R-:W-:Y:S01]  /*0400*/  FSETP.GT.AND P5, PT, R12, 8.50705917302346158658e+37, PT ;  /* 0x7e8000000c00780b */ /* 0x004fe20003fa4000 */
[----:B------:R-:W-:Y:S01]  /*0410*/  FADD R24, R24, 9.9999997473787516356e-06 ;  /* 0x3727c5ac18187421 */ /* 0x000fe20000000000 */
[----:B------:R-:W-:Y:S01]  /*0420*/  FADD R26, R26, 9.9999997473787516356e-06 ;  /* 0x3727c5ac1a1a7421 */ /* 0x000fe20000000000 */
[----:B------:R-:W-:Y:S02]  /*0430*/  FSEL R19, R21, 1, P4 ;  /* 0x3f80000015137808 */ /* 0x000fe40002000000 */
[----:B---3--:R-:W-:Y:S02]  /*0440*/  FSETP.GT.AND P3, PT, R13, 8.50705917302346158658e+37, PT ;  /* 0x7e8000000d00780b */ /* 0x008fe40003f64000 */
[----:B------:R-:W2:Y:S01]  /*0450*/  MUFU.SQRT R8, R25 ;  /* 0x0000001900087308 */ /* 0x000ea20000002000 */
[----:B------:R-:W-:Y:S01]  /*0460*/  @P4 FMUL R10, R10, 0.25 ;  /* 0x3e8000000a0a4820 */ /* 0x000fe20000400000 */
[----:B------:R-:W-:-:S06]  /*0470*/  FSETP.GEU.AND P4, PT, R12, 1.175494350822287508e-38, PT ;  /* 0x008000000c00780b */ /* 0x000fcc0003f8e000 */
[----:B------:R-:W3:Y:S01]  /*0480*/  MUFU.SQRT R15, R24 ;  /* 0x00000018000f7308 */ /* 0x000ee20000002000 */
[----:B-1----:R-:W-:Y:S01]  /*0490*/  FSETP.GT.AND P6, PT, R14, 8.50705917302346158658e+37, PT ;  /* 0x7e8000000e00780b */ /* 0x002fe20003fc4000 */
[----:B------:R-:W-:Y:S01]  /*04a0*/  @!P2 FMUL R10, R10, 16777216 ;  /* 0x4b8000000a0aa820 */ /* 0x000fe20000400000 */
[----:B------:R-:W-:-:S05]  /*04b0*/  @P5 FMUL R12, R12, 0.25 ;  /* 0x3e8000000c0c5820 */ /* 0x000fca0000400000 */
[----:B------:R-:W1:Y:S01]  /*04c0*/  MUFU.SQRT R11, R26 ;  /* 0x0000001a000b7308 */ /* 0x000e620000002000 */
[----:B------:R-:W-:Y:S01]  /*04d0*/  FSEL R9, R21, 1, P5 ;  /* 0x3f80000015097808 */ /* 0x000fe20002800000 */
[----:B------:R-:W-:Y:S01]  /*04e0*/  FADD R27, R27, 9.9999997473787516356e-06 ;  /* 0x3727c5ac1b1b7421 */ /* 0x000fe20000000000 */
[C---:B------:R-:W-:Y:S01]  /*04f0*/  FSETP.GEU.AND P5, PT, R13.reuse, 1.175494350822287508e-38, PT ;  /* 0x008000000d00780b */ /* 0x040fe20003fae000 */
[----:B------:R-:W-:Y:S01]  /*0500*/  @P3 FMUL R13, R13, 0.25 ;  /* 0x3e8000000d0d3820 */ /* 0x000fe20000400000 */
[----:B------:R-:W-:Y:S02]  /*0510*/  FSEL R20, R21, 1, P3 ;  /* 0x3f80000015147808 */ /* 0x000fe40001800000 */
[----:B------:R-:W-:Y:S01]  /*0520*/  FSETP.GEU.AND P3, PT, R14, 1.175494350822287508e-38, PT ;  /* 0x008000000e00780b */ /* 0x000fe20003f6e000 */
[----:B------:R-:W4:Y:S01]  /*0530*/  MUFU.RCP R10, R10 ;  /* 0x0000000a000a7308 */ /* 0x000f220000001000 */
[----:B------:R-:W-:Y:S01]  /*0540*/  @!P4 FMUL R12, R12, 16777216 ;  /* 0x4b8000000c0cc820 */ /* 0x000fe20000400000 */
[----:B------:R-:W-:Y:S01]  /*0550*/  @!P4 FMUL R9, R9, 16777216 ;  /* 0x4b8000000909c820 */ /* 0x000fe20000400000 */
[----:B--2---:R-:W-:Y:S01]  /*0560*/  FSETP.GT.AND P4, PT, R8, 8.50705917302346158658e+37, PT ;  /* 0x7e8000000800780b */ /* 0x004fe20003f84000 */
[----:B------:R-:W-:Y:S01]  /*0570*/  @!P2 FMUL R19, R19, 16777216 ;  /* 0x4b8000001313a820 */ /* 0x000fe20000400000 */
[----:B---3--:R-:W-:-:S03]  /*0580*/  FSETP.GT.AND P2, PT, R15, 8.50705917302346158658e+37, PT ;  /* 0x7e8000000f00780b */ /* 0x008fc60003f44000 */
[----:B------:R4:W2:Y:S01]  /*0590*/  MUFU.SQRT R22, R27 ;  /* 0x0000001b00167308 */ /* 0x0008a20000002000 */
[----:B------:R-:W-:Y:S01]  /*05a0*/  @P6 FMUL R14, R14, 0.25 ;  /* 0x3e8000000e0e6820 */ /* 0x000fe20000400000 */
[----:B------:R-:W-:Y:S02]  /*05b0*/  FSEL R23, R21, 1, P6 ;  /* 0x3f80000015177808 */ /* 0x000fe40003000000 */
[----:B-1----:R-:W-:Y:S01]  /*05c0*/  FSETP.GT.AND P6, PT, R11, 8.50705917302346158658e+37, PT ;  /* 0x7e8000000b00780b */ /* 0x002fe20003fc4000 */
[----:B------:R-:W-:Y:S02]  /*05d0*/  @!P3 FMUL R14, R14, 16777216 ;  /* 0x4b8000000e0eb820 */ /* 0x000fe40000400000 */
[----:B------:R-:W-:Y:S01]  /*05e0*/  @!P3 FMUL R23, R23, 16777216 ;  /* 0x4b8000001717b820 */ /* 0x000fe20000400000 */
[----:B------:R-:W-:Y:S01]  /*05f0*/  FSETP.GEU.AND P3, PT, R8, 1.175494350822287508e-38, PT ;  /* 0x008000000800780b */ /* 0x000fe20003f6e000 */
[----:B------:R-:W-:Y:S01]  /*0600*/  @!P5 FMUL R13, R13, 16777216 ;  /* 0x4b8000000d0dd820 */ /* 0x000fe20000400000 */
[----:B------:R-:W-:Y:S01]  /*0610*/  @!P5 FMUL R20, R20, 16777216 ;  /* 0x4b8000001414d820 */ /* 0x000fe20000400000 */
[----:B------:R-:W-:Y:S01]  /*0620*/  @P4 FMUL R8, R8, 0.25 ;  /* 0x3e80000008084820 */ /* 0x000fe20000400000 */
[----:B------:R-:W-:Y:S01]  /*0630*/  FSEL R26, R21, 1, P4 ;  /* 0x3f800000151a7808 */ /* 0x000fe20002000000 */
[----:B----4-:R-:W-:Y:S01]  /*0640*/  FMUL R27, R10, R19 ;  /* 0x000000130a1b7220 */ /* 0x010fe20000400000 */
[C---:B------:R-:W-:Y:S01]  /*0650*/  FSETP.GEU.AND P5, PT, R15.reuse, 1.175494350822287508e-38, PT ;  /* 0x008000000f00780b */ /* 0x040fe20003fae000 */
[----:B------:R-:W-:Y:S01]  /*0660*/  @P2 FMUL R15, R15, 0.25 ;  /* 0x3e8000000f0f2820 */ /* 0x000fe20000400000 */
[----:B--2---:R-:W-:Y:S01]  /*0670*/  FSETP.GT.AND P4, PT, R22, 8.50705917302346158658e+37, PT ;  /* 0x7e8000001600780b */ /* 0x004fe20003f84000 */
[----:B------:R-:W1:Y:S01]  /*0680*/  MUFU.RCP R14, R14 ;  /* 0x0000000e000e7308 */ /* 0x000e620000001000 */
[----:B------:R-:W-:-:S02]  /*0690*/  FSEL R19, R21, 1, P2 ;  /* 0x3f80000015137808 */ /* 0x000fc40001000000 */
[C---:B------:R-:W-:Y:S01]  /*06a0*/  FSETP.GEU.AND P2, PT, R11.reuse, 1.175494350822287508e-38, PT ;  /* 0x008000000b00780b */ /* 0x040fe20003f4e000 */
[----:B------:R-:W-:Y:S01]  /*06b0*/  @P6 FMUL R11, R11, 0.25 ;  /* 0x3e8000000b0b6820 */ /* 0x000fe20000400000 */
[----:B------:R-:W-:Y:S02]  /*06c0*/  FSEL R25, R21, 1, P6 ;  /* 0x3f80000015197808 */ /* 0x000fe40003000000 */
[C---:B------:R-:W-:Y:S01]  /*06d0*/  FSETP.GEU.AND P6, PT, R22.reuse, 1.175494350822287508e-38, PT ;  /* 0x008000001600780b */ /* 0x040fe20003fce000 */
[----:B------:R-:W2:Y:S04]  /*06e0*/  MUFU.RCP R13, R13 ;  /* 0x0000000d000d7308 */ /* 0x000ea80000001000 */
[----:B------:R-:W-:-:S04]  /*06f0*/  @P4 FMUL R22, R22, 0.25 ;  /* 0x3e80000016164820 */ /* 0x000fc80000400000 */
[----:B------:R-:W3:Y:S01]  /*0700*/  MUFU.RCP R24, R12 ;  /* 0x0000000c00187308 */ /* 0x000ee20000001000 */
[----:B-1----:R-:W-:-:S03]  /*0710*/  FMUL R23, R14, R23 ;  /* 0x000000170e177220 */ /* 0x002fc60000400000 */
[----:B------:R-:W-:Y:S01]  /*0720*/  @!P6 FMUL R22, R22, 16777216 ;  /* 0x4b8000001616e820 */ /* 0x000fe20000400000 */
[----:B------:R-:W-:Y:S01]  /*0730*/  @!P3 FMUL R8, R8, 16777216 ;  /* 0x4b8000000808b820 */ /* 0x000fe20000400000 */
[----:B--2---:R-:W-:Y:S02]  /*0740*/  FMUL R13, R13, R20 ;  /* 0x000000140d0d7220 */ /* 0x004fe40000400000 */
[----:B------:R1:W-:Y:S01]  /*0750*/  MUFU.RCP R12, R22 ;  /* 0x00000016000c7308 */ /* 0x0003e20000001000 */
[----:B------:R-:W-:Y:S01]  /*0760*/  FMUL R20, R23, R7 ;  /* 0x0000000717147220 */ /* 0x000fe20000400000 */
[----:B------:R-:W-:Y:S01]  /*0770*/  @!P2 FMUL R11, R11, 16777216 ;  /* 0x4b8000000b0ba820 */ /* 0x000fe20000400000 */
[----:B------:R-:W-:Y:S01]  /*0780*/  @!P5 FMUL R15, R15, 16777216 ;  /* 0x4b8000000f0fd820 */ /* 0x000fe20000400000 */
[----:B-1----:R-:W1:Y:S04]  /*0790*/  LDC.64 R22, c[0x0][0x228] ;  /* 0x00008a00ff167b82 */ /* 0x002e680000000a00 */
[----:B------:R2:W-:Y:S01]  /*07a0*/  MUFU.RCP R29, R8 ;  /* 0x00000008001d7308 */ /* 0x0005e20000001000 */
[----:B---3--:R-:W-:Y:S01]  /*07b0*/  FMUL R24, R24, R9 ;  /* 0x0000000918187220 */ /* 0x008fe20000400000 */
[----:B------:R-:W-:-:S02]  /*07c0*/  FMUL R13, R13, R6 ;  /* 0x000000060d0d7220 */ /* 0x000fc40000400000 */
[----:B--2---:R-:W2:Y:S04]  /*07d0*/  LDC.64 R8, c[0x0][0x230] ;  /* 0x00008c00ff087b82 */ /* 0x004ea80000000a00 */
[----:B------:R-:W3:Y:S08]  /*07e0*/  MUFU.RCP R6, R11 ;  /* 0x0000000b00067308 */ /* 0x000ef00000001000 */
[----:B------:R-:W4:Y:S01]  /*07f0*/  MUFU.RCP R10, R15 ;  /* 0x0000000f000a7308 */ /* 0x000f220000001000 */
[----:B------:R-:W-:Y:S01]  /*0800*/  @!P2 FMUL R25, R25, 16777216 ;  /* 0x4b8000001919a820 */ /* 0x000fe20000400000 */
[----:B------:R-:W-:Y:S01]  /*0810*/  @!P5 FMUL R19, R19, 16777216 ;  /* 0x4b8000001313d820 */ /* 0x000fe20000400000 */
[----:B------:R-:W-:Y:S01]  /*0820*/  FMUL R24, R24, R5 ;  /* 0x0000000518187220 */ /* 0x000fe20000400000 */
[----:B------:R-:W-:Y:S01]  /*0830*/  FMUL R27, R27, R4 ;  /* 0x000000041b1b7220 */ /* 0x000fe20000400000 */
[----:B------:R-:W-:Y:S01]  /*0840*/  CS2R R4, SRZ ;  /* 0x0000000000047805 */ /* 0x000fe2000001ff00 */
[----:B---3--:R-:W-:Y:S01]  /*0850*/  FMUL R25, R6, R25 ;  /* 0x0000001906197220 */ /* 0x008fe20000400000 */
[----:B------:R-:W-:Y:S01]  /*0860*/  CS2R R6, SRZ ;  /* 0x0000000000067805 */ /* 0x000fe2000001ff00 */
[----:B----4-:R-:W-:Y:S01]  /*0870*/  FMUL R19, R10, R19 ;  /* 0x000000130a137220 */ /* 0x010fe20000400000 */
[----:B-1----:R-:W-:-:S04]  /*0880*/  IMAD.WIDE R10, R2, 0x4, R22 ;  /* 0x00000004020a7825 */ /* 0x002fc800078e0216 */
[----:B------:R-:W-:Y:S01]  /*0890*/  IMAD.WIDE R22, R3, 0x4, R22 ;  /* 0x0000000403167825 */ /* 0x000fe200078e0216 */
[----:B------:R1:W3:Y:S03]  /*08a0*/  @!P1 LDG.E.EL.128 R4, desc[UR4][R10.64] ;  /* 0x000000040a049981 */ /* 0x0002e6000c2e1d00 */
[----:B--2---:R-:W-:-:S04]  /*08b0*/  IMAD.WIDE R14, R2, 0x4, R8 ;  /* 0x00000004020e7825 */ /* 0x004fc800078e0208 */
[----:B------:R-:W-:Y:S01]  /*08c0*/  IMAD.WIDE R2, R3, 0x4, R8 ;  /* 0x0000000403027825 */ /* 0x000fe200078e0208 */
[----:B------:R-:W-:Y:S02]  /*08d0*/  CS2R R8, SRZ ;  /* 0x0000000000087805 */ /* 0x000fe4000001ff00 */
[----:B-1----:R-:W-:-:S06]  /*08e0*/  CS2R R10, SRZ ;  /* 0x00000000000a7805 */ /* 0x002fcc000001ff00 */
[----:B------:R1:W3:Y:S01]  /*08f0*/  @!P1 LDG.E.EL.128 R8, desc[UR4][R14.64] ;  /* 0x000000040e089981 */ /* 0x0002e2000c2e1d00 */
[----:B------:R-:W-:-:S05]  /*0900*/  FSEL R21, R21, 1, P4 ;  /* 0x3f80000015157808 */ /* 0x000fca0002000000 */
[----:B------:R-:W-:-:S04]  /*0910*/  @!P6 FMUL R21, R21, 16777216 ;  /* 0x4b8000001515e820 */ /* 0x000fc80000400000 */
[----:B------:R-:W-:Y:S01]  /*0920*/  FMUL R21, R12, R21 ;  /* 0x000000150c157220 */ /* 0x000fe20000400000 */
[----:B-1----:R-:W-:-:S03]  /*0930*/  CS2R R14, SRZ ;  /* 0x00000000000e7805 */ /* 0x002fc6000001ff00 */
[----:B------:R-:W-:Y:S01]  /*0940*/  FMUL R28, R21, R28 ;  /* 0x0000001c151c7220 */ /* 0x000fe20000400000 */
[----:B---3--:R-:W-:Y:S01]  /*0950*/  FFMA R6, R13, R6, R10 ;  /* 0x000000060d067223 */ /* 0x008fe2000000000a */
[----:B------:R-:W-:Y:S01]  /*0960*/  CS2R R12, SRZ ;  /* 0x00000000000c7805 */ /* 0x000fe2000001ff00 */
[----:B------:R-:W-:Y:S01]  /*0970*/  FFMA R7, R20, R7, R11 ;  /* 0x0000000714077223 */ /* 0x000fe2000000000b */
[----:B------:R-:W-:Y:S01]  /*0980*/  CS2R R20, SRZ ;  /* 0x0000000000147805 */ /* 0x000fe2000001ff00 */
[----:B------:R-:W1:Y:S03]  /*0990*/  LDC.64 R10, c[0x0][0x238] ;  /* 0x00008e00ff0a7b82 */ /* 0x000e660000000a00 */
[----:B------:R2:W3:Y:S02]  /*09a0*/  @!P0 LDG.E.EL.128 R12, desc[UR4][R22.64] ;  /* 0x00000004160c8981 */ /* 0x0004e4000c2e1d00 */
[----:B--2---:R-:W-:-:S06]  /*09b0*/  CS2R R22, SRZ ;  /* 0x0000000000167805 */ /* 0x004fcc000001ff00 */
[----:B------:R-:W3:Y:S01]  /*09c0*/  @!P0 LDG.E.EL.128 R20, desc[UR4][R2.64] ;  /* 0x0000000402148981 */ /* 0x000ee2000c2e1d00 */
[----:B------:R-:W-:Y:S01]  /*09d0*/  @!P3 FMUL R26, R26, 16777216 ;  /* 0x4b8000001a1ab820 */ /* 0x000fe20000400000 */
[----:B------:R-:W-:Y:S01]  /*09e0*/  FFMA R5, R24, R5, R9 ;  /* 0x0000000518057223 */ /* 0x000fe20000000009 */
[----:B------:R-:W-:Y:S02]  /*09f0*/  FFMA R4, R27, R4, R8 ;  /* 0x000000041b047223 */ /* 0x000fe40000000008 */
[----:B------:R-:W-:Y:S01]  /*0a00*/  FMUL R26, R29, R26 ;  /* 0x0000001a1d1a7220 */ /* 0x000fe20000400000 */
[----:B------:R-:W-:Y:S01]  /*0a10*/  FSETP.GEU.AND P2, PT, R7, RZ, PT ;  /* 0x000000ff0700720b */ /* 0x000fe20003f4e000 */
[----:B------:R-:W-:Y:S01]  /*0a20*/  FMUL R25, R25, R18 ;  /* 0x0000001219197220 */ /* 0x000fe20000400000 */
[----:B------:R-:W-:Y:S01]  /*0a30*/  FSETP.GEU.AND P3, PT, R6, RZ, PT ;  /* 0x000000ff0600720b */ /* 0x000fe20003f6e000 */
[----:B------:R-:W-:Y:S01]  /*0a40*/  FMUL R26, R26, R17 ;  /* 0x000000111a1a7220 */ /* 0x000fe20000400000 */
[----:B------:R-:W-:Y:S01]  /*0a50*/  FSETP.GEU.AND P4, PT, R5, RZ, PT ;  /* 0x000000ff0500720b */ /* 0x000fe20003f8e000 */
[----:B------:R-:W-:Y:S01]  /*0a60*/  FMUL R19, R19, R16 ;  /* 0x0000001013137220 */ /* 0x000fe20000400000 */
[----:B------:R-:W-:Y:S01]  /*0a70*/  FSETP.GEU.AND P5, PT, R4, RZ, PT ;  /* 0x000000ff0400720b */ /* 0x000fe20003fae000 */
[----:B-1----:R-:W-:Y:S01]  /*0a80*/  IMAD.WIDE R10, R0, 0x4, R10 ;  /* 0x00000004000a7825 */ /* 0x002fe200078e020a */
[----:B------:R-:W-:-:S02]  /*0a90*/  SEL R7, R7, RZ, P2 ;  /* 0x000000ff07077207 */ /* 0x000fc40001000000 */
[----:B------:R-:W-:Y:S02]  /*0aa0*/  SEL R6, R6, RZ, P3 ;  /* 0x000000ff06067207 */ /* 0x000fe40001800000 */
[----:B------:R-:W-:Y:S02]  /*0ab0*/  SEL R5, R5, RZ, P4 ;  /* 0x000000ff05057207 */ /* 0x000fe40002000000 */
[----:B------:R-:W-:-:S05]  /*0ac0*/  SEL R4, R4, RZ, P5 ;  /* 0x000000ff04047207 */ /* 0x000fca0002800000 */
[----:B------:R1:W-:Y:S01]  /*0ad0*/  @!P1 STG.E.128 desc[UR4][R10.64], R4 ;  /* 0x000000040a009986 */ /* 0x0003e2000c101d04 */
[----:B---3--:R-:W-:Y:S01]  /*0ae0*/  FFMA R15, R28, R15, R23 ;  /* 0x0000000f1c0f7223 */ /* 0x008fe20000000017 */
[----:B------:R-:W-:Y:S01]  /*0af0*/  FFMA R14, R25, R14, R22 ;  /* 0x0000000e190e7223 */ /* 0x000fe20000000016 */
[----:B------:R-:W-:Y:S01]  /*0b00*/  FFMA R13, R26, R13, R21 ;  /* 0x0000000d1a0d7223 */ /* 0x000fe20000000015 */
[----:B------:R-:W-:Y:S02]  /*0b10*/  FFMA R12, R19, R12, R20 ;  /* 0x0000000c130c7223 */ /* 0x000fe40000000014 */
[----:B------:R-:W-:Y:S02]  /*0b20*/  FSETP.GEU.AND P1, PT, R15, RZ, PT ;  /* 0x000000ff0f00720b */ /* 0x000fe40003f2e000 */
[----:B------:R-:W-:Y:S02]  /*0b30*/  FSETP.GEU.AND P2, PT, R14, RZ, PT ;  /* 0x000000ff0e00720b */ /* 0x000fe40003f4e000 */
[----:B------:R-:W-:-:S02]  /*0b40*/  FSETP.GEU.AND P3, PT, R13, RZ, PT ;  /* 0x000000ff0d00720b */ /* 0x000fc40003f6e000 */
[----:B------:R-:W-:Y:S02]  /*0b50*/  FSETP.GEU.AND P4, PT, R12, RZ, PT ;  /* 0x000000ff0c00720b */ /* 0x000fe40003f8e000 */
[----:B------:R-:W-:Y:S02]  /*0b60*/  SEL R15, R15, RZ, P1 ;  /* 0x000000ff0f0f7207 */ /* 0x000fe40000800000 */
[----:B------:R-:W-:Y:S02]  /*0b70*/  SEL R14, R14, RZ, P2 ;  /* 0x000000ff0e0e7207 */ /* 0x000fe40001000000 */
[----:B------:R-:W-:Y:S02]  /*0b80*/  SEL R13, R13, RZ, P3 ;  /* 0x000000ff0d0d7207 */ /* 0x000fe40001800000 */
[----:B------:R-:W-:Y:S01]  /*0b90*/  SEL R12, R12, RZ, P4 ;  /* 0x000000ff0c0c7207 */ /* 0x000fe20002000000 */
[----:B-1----:R-:W-:Y:S06]  /*0ba0*/  @P0 EXIT ;  /* 0x000000000000094d */ /* 0x002fec0003800000 */
[----:B------:R-:W-:Y:S01]  /*0bb0*/  STG.E.128 desc[UR4][R10.64+0x800], R12 ;  /* 0x0008000c0a007986 */ /* 0x000fe2000c101d04 */
[----:B------:R-:W-:Y:S05]  /*0bc0*/  EXIT ;  /* 0x000000000000794d */ /* 0x000fea0003800000 */
.L_x_0:
[----:B------:R-:W-:-:S00]  /*0bd0*/  BRA `(.L_x_0) ;  /* 0xfffffffc00fc7947 */ /* 0x000fc0000383ffff */
[----:B------:R-:W-:-:S00]  /*0be0*/  NOP ;  /* 0x0000000000007918 */ /* 0x000fc00000000000 */
        /* <DEDUP_REMOVED lines=9> */
.L_x_1:


//--------------------- .nv.global.init           --------------------------
	.section	.nv.global.init,"aw",@progbits
.nv.global.init:
	.type		_$_str,@object
	.size		_$_str,(_$_str_$_2 - _$_str)
_$_str:
        /*0000*/ 	.byte	0x5f, 0x5f, 0x43, 0x55, 0x44, 0x41, 0x5f, 0x46, 0x54, 0x5a, 0x00
	.type		_$_str_$_2,@object
	.size		_$_str_$_2,(.L_1 - _$_str_$_2)
_$_str_$_2:
        /*000b*/ 	.byte	0x5f, 0x5f, 0x43, 0x55, 0x44, 0x41, 0x5f, 0x50, 0x52, 0x45, 0x43, 0x5f, 0x53, 0x51, 0x52, 0x54
        /*001b*/ 	.byte	0x00
.L_1:


//--------------------- .nv.constant0.triton_poi_fused__native_batch_norm_legit_no_training_relu_49 --------------------------
	.section	.nv.constant0.triton_poi_fused__native_batch_norm_legit_no_training_relu_49,"a",@progbits
	.sectionflags	@""
	.align	4
.nv.constant0.triton_poi_fused__native_batch_norm_legit_no_training_relu_49:
	.zero		580
